	.headerflags	@"EF_CUDA_TEXMODE_UNIFIED EF_CUDA_64BIT_ADDRESS EF_CUDA_SM89 EF_CUDA_VIRTUAL_SM(EF_CUDA_SM89)"
	.elftype	@"ET_EXEC"


//--------------------- .nv.info                  --------------------------
	.section	.nv.info,"",@"SHT_CUDA_INFO"
	.align	4


	//----- nvinfo : EIATTR_REGCOUNT
	.align		4
        /*0000*/ 	.byte	0x04, 0x2f
        /*0002*/ 	.short	(.L_1 - .L_0)
	.align		4
.L_0:
        /*0004*/ 	.word	index@(triton__0d1d2de)
        /*0008*/ 	.word	0x0000000a


	//----- nvinfo : EIATTR_MAX_STACK_SIZE
	.align		4
.L_1:
        /*000c*/ 	.byte	0x04, 0x23
        /*000e*/ 	.short	(.L_3 - .L_2)
	.align		4
.L_2:
        /*0010*/ 	.word	index@(triton__0d1d2de)
        /*0014*/ 	.word	0x00000000


	//----- nvinfo : EIATTR_MIN_STACK_SIZE
	.align		4
.L_3:
        /*0018*/ 	.byte	0x04, 0x12
        /*001a*/ 	.short	(.L_5 - .L_4)
	.align		4
.L_4:
        /*001c*/ 	.word	index@(triton__0d1d2de)
        /*0020*/ 	.word	0x00000000


	//----- nvinfo : EIATTR_FRAME_SIZE
	.align		4
.L_5:
        /*0024*/ 	.byte	0x04, 0x11
        /*0026*/ 	.short	(.L_7 - .L_6)
	.align		4
.L_6:
        /*0028*/ 	.word	index@(triton__0d1d2de)
        /*002c*/ 	.word	0x00000000
.L_7:


//--------------------- .nv.info.triton__0d1d2de  --------------------------
	.section	.nv.info.triton__0d1d2de,"",@"SHT_CUDA_INFO"
	.align	4


	//----- nvinfo : EIATTR_CUDA_API_VERSION
	.align		4
        /*0000*/ 	.byte	0x04, 0x37
        /*0002*/ 	.short	(.L_9 - .L_8)
.L_8:
        /*0004*/ 	.word	0x0000007b


	//----- nvinfo : EIATTR_PARAM_CBANK
	.align		4
.L_9:
        /*0008*/ 	.byte	0x04, 0x0a
        /*000a*/ 	.short	(.L_11 - .L_10)
	.align		4
.L_10:
        /*000c*/ 	.word	index@(.nv.constant0.triton__0d1d2de)
        /*0010*/ 	.short	0x0160
        /*0012*/ 	.short	0x0014


	//----- nvinfo : EIATTR_CBANK_PARAM_SIZE
	.align		4
.L_11:
        /*0014*/ 	.byte	0x03, 0x19
        /*0016*/ 	.short	0x0014


	//----- nvinfo : EIATTR_KPARAM_INFO
	.align		4
        /*0018*/ 	.byte	0x04, 0x17
        /*001a*/ 	.short	(.L_13 - .L_12)
.L_12:
        /*001c*/ 	.word	0x00000000
        /*0020*/ 	.short	0x0002
        /*0022*/ 	.short	0x0010
        /*0024*/ 	.byte	0x00, 0xf0, 0x11, 0x00


	//----- nvinfo : EIATTR_KPARAM_INFO
	.align		4
.L_13:
        /*0028*/ 	.byte	0x04, 0x17
        /*002a*/ 	.short	(.L_15 - .L_14)
.L_14:
        /*002c*/ 	.word	0x00000000
        /*0030*/ 	.short	0x0001
        /*0032*/ 	.short	0x0008
        /*0034*/ 	.byte	0x00, 0xf0, 0x21, 0x00


	//----- nvinfo : EIATTR_KPARAM_INFO
	.align		4
.L_15:
        /*0038*/ 	.byte	0x04, 0x17
        /*003a*/ 	.short	(.L_17 - .L_16)
.L_16:
        /*003c*/ 	.word	0x00000000
        /*0040*/ 	.short	0x0000
        /*0042*/ 	.short	0x0000
        /*0044*/ 	.byte	0x00, 0xf0, 0x21, 0x00


	//----- nvinfo : EIATTR_MAXREG_COUNT
	.align		4
.L_17:
        /*0048*/ 	.byte	0x03, 0x1b
        /*004a*/ 	.short	0x00ff


	//----- nvinfo : EIATTR_EXIT_INSTR_OFFSETS
	.align		4
        /*004c*/ 	.byte	0x04, 0x1c
        /*004e*/ 	.short	(.L_19 - .L_18)


	//   ....[0]....
.L_18:
        /*0050*/ 	.word	0x00000230


	//----- nvinfo : EIATTR_MAX_THREADS
	.align		4
.L_19:
        /*0054*/ 	.byte	0x04, 0x05
        /*0056*/ 	.short	(.L_21 - .L_20)
.L_20:
        /*0058*/ 	.word	0x00000100
        /*005c*/ 	.word	0x00000001
        /*0060*/ 	.word	0x00000001
.L_21:


//--------------------- .nv.rel.action            --------------------------
	.section	.nv.rel.action,"",@"SHT_CUDA_RELOCINFO"
	.align	8
	.sectionentsize	8
        /*0000*/ 	.byte	0x73, 0x00, 0x00, 0x00, 0x00, 0x00, 0x00, 0x00, 0x00, 0x00, 0x00, 0x11, 0x25, 0x00, 0x05, 0x36


//--------------------- .nv.constant0.triton__0d1d2de --------------------------
	.section	.nv.constant0.triton__0d1d2de,"a",@progbits
	.align	4
.nv.constant0.triton__0d1d2de:
	.zero		372


//--------------------- .text.triton__0d1d2de     --------------------------
	.section	.text.triton__0d1d2de,"ax",@progbits
	.sectioninfo	@"SHI_REGISTERS=10"
	.align	128
        .global         triton__0d1d2de
        .type           triton__0d1d2de,@function
        .size           triton__0d1d2de,(.L_x_1 - triton__0d1d2de)
        .other          triton__0d1d2de,@"STO_CUDA_ENTRY STV_DEFAULT"
triton__0d1d2de:
.text.triton__0d1d2de:
[----:B------:R-:W-:-:S02]  /*0000*/  IMAD.MOV.U32 R1, RZ, RZ, c[0x0][0x28] ;  /* 0x00000a00ff017624 */ /* 0x000fc400078e00ff */
[----:B------:R-:W0:Y:S01]  /*0010*/  S2R R0, SR_TID.X ;  /* 0x0000000000007919 */ /* 0x000e220000002100 */
[----:B------:R-:W-:-:S03]  /*0020*/  ULDC.64 UR4, c[0x0][0x118] ;  /* 0x0000460000047ab9 */ /* 0x000fc60000000a00 */
[----:B------:R-:W1:Y:S01]  /*0030*/  S2R R3, SR_CTAID.X ;  /* 0x0000000000037919 */ /* 0x000e620000002500 */
[----:B0-----:R-:W-:-:S05]  /*0040*/  IMAD.SHL.U32 R0, R0, 0x2, RZ ;  /* 0x0000000200007824 */ /* 0x001fca00078e00ff */
[----:B------:R-:W-:-:S05]  /*0050*/  LOP3.LUT R0, R0, 0x1fe, RZ, 0xc0, !PT ;  /* 0x000001fe00007812 */ /* 0x000fca00078ec0ff */
[----:B-1----:R-:W-:-:S05]  /*0060*/  IMAD R0, R3, 0x200, R0 ;  /* 0x0000020003007824 */ /* 0x002fca00078e0200 */
[----:B------:R-:W-:-:S04]  /*0070*/  SHF.R.S32.HI R3, RZ, 0x1f, R0 ;  /* 0x0000001fff037819 */ /* 0x000fc80000011400 */
[----:B------:R-:W-:-:S04]  /*0080*/  LEA.HI R3, R3, R0, RZ, 0xc ;  /* 0x0000000003037211 */ /* 0x000fc800078f60ff */
[----:B------:R-:W-:Y:S02]  /*0090*/  LOP3.LUT R5, R3, 0xf000, RZ, 0xc0, !PT ;  /* 0x0000f00003057812 */ /* 0x000fe400078ec0ff */
[----:B------:R-:W-:-:S03]  /*00a0*/  SHF.R.S32.HI R3, RZ, 0xc, R3 ;  /* 0x0000000cff037819 */ /* 0x000fc60000011403 */
[----:B------:R-:W-:-:S05]  /*00b0*/  IMAD.IADD R5, R0, 0x1, -R5 ;  /* 0x0000000100057824 */ /* 0x000fca00078e0a05 */
[----:B------:R-:W-:-:S04]  /*00c0*/  PRMT R2, R5, 0x9910, RZ ;  /* 0x0000991005027816 */ /* 0x000fc800000000ff */
[----:B------:R-:W-:-:S04]  /*00d0*/  SHF.R.S32.HI R2, RZ, 0xf, R2 ;  /* 0x0000000fff027819 */ /* 0x000fc80000011402 */
[----:B------:R-:W-:-:S04]  /*00e0*/  LOP3.LUT R2, R2, 0xffff, RZ, 0xc0, !PT ;  /* 0x0000ffff02027812 */ /* 0x000fc800078ec0ff */
[----:B------:R-:W-:-:S04]  /*00f0*/  LEA.HI R2, R2, R5, RZ, 0x18 ;  /* 0x0000000502027211 */ /* 0x000fc800078fc0ff */
[C---:B------:R-:W-:Y:S02]  /*0100*/  LOP3.LUT R4, R2.reuse, 0xff00, RZ, 0xc0, !PT ;  /* 0x0000ff0002047812 */ /* 0x040fe400078ec0ff */
[----:B------:R-:W-:-:S03]  /*0110*/  PRMT R2, R2, 0x9910, RZ ;  /* 0x0000991002027816 */ /* 0x000fc600000000ff */
[----:B------:R-:W-:Y:S01]  /*0120*/  IMAD.MOV R4, RZ, RZ, -R4 ;  /* 0x000000ffff047224 */ /* 0x000fe200078e0a04 */
[----:B------:R-:W-:-:S04]  /*0130*/  SHF.R.S32.HI R2, RZ, 0x8, R2 ;  /* 0x00000008ff027819 */ /* 0x000fc80000011402 */
[----:B------:R-:W-:Y:S02]  /*0140*/  PRMT R4, R4, 0x7710, RZ ;  /* 0x0000771004047816 */ /* 0x000fe400000000ff */
[----:B------:R-:W-:-:S03]  /*0150*/  LOP3.LUT R2, R2, 0xffff, RZ, 0xc0, !PT ;  /* 0x0000ffff02027812 */ /* 0x000fc600078ec0ff */
[----:B------:R-:W-:-:S05]  /*0160*/  IMAD.IADD R5, R5, 0x1, R4 ;  /* 0x0000000105057824 */ /* 0x000fca00078e0204 */
[----:B------:R-:W-:Y:S01]  /*0170*/  PRMT R4, R5, 0x9910, RZ ;  /* 0x0000991005047816 */ /* 0x000fe200000000ff */
[----:B------:R-:W-:-:S04]  /*0180*/  IMAD.MOV.U32 R5, RZ, RZ, 0x2 ;  /* 0x00000002ff057424 */ /* 0x000fc800078e00ff */
[----:B------:R-:W-:-:S04]  /*0190*/  IMAD R3, R3, 0x100, R4 ;  /* 0x0000010003037824 */ /* 0x000fc800078e0204 */
[----:B------:R-:W-:-:S04]  /*01a0*/  IMAD R2, R2, 0x40000, R3 ;  /* 0x0004000002027824 */ /* 0x000fc800078e0203 */
[----:B------:R-:W-:-:S06]  /*01b0*/  IMAD.WIDE R2, R2, R5, c[0x0][0x160] ;  /* 0x0000580002027625 */ /* 0x000fcc00078e0205 */
[----:B------:R-:W2:Y:S02]  /*01c0*/  LDG.E R2, [R2.64] ;  /* 0x0000000402027981 */ /* 0x000ea4000c1e1900 */
[C---:B--2---:R-:W-:Y:S01]  /*01d0*/  PRMT R4, R2.reuse, 0x7632, R4 ;  /* 0x0000763202047816 */ /* 0x044fe20000000004 */
[----:B------:R-:W-:-:S04]  /*01e0*/  IMAD.U32 R6, R2, 0x10000, RZ ;  /* 0x0001000002067824 */ /* 0x000fc800078e00ff */
[----:B------:R-:W-:Y:S02]  /*01f0*/  IMAD.U32 R7, R4, 0x10000, RZ ;  /* 0x0001000004077824 */ /* 0x000fe400078e00ff */
[----:B------:R-:W-:-:S03]  /*0200*/  IMAD.WIDE R4, R0, R5, c[0x0][0x168] ;  /* 0x00005a0000047625 */ /* 0x000fc600078e0205 */
[----:B------:R-:W-:-:S05]  /*0210*/  F2FP.BF16.F32.PACK_AB R7, R7, R6 ;  /* 0x000000060707723e */ /* 0x000fca00000010ff */
[----:B------:R-:W-:Y:S01]  /*0220*/  STG.E [R4.64], R7 ;  /* 0x0000000704007986 */ /* 0x000fe2000c101904 */
[----:B------:R-:W-:Y:S05]  /*0230*/  EXIT ;  /* 0x000000000000794d */ /* 0x000fea0003800000 */
.L_x_0:
[----:B------:R-:W-:-:S00]  /*0240*/  BRA `(.L_x_0) ;  /* 0xfffffff000007947 */ /* 0x000fc0000383ffff */
[----:B------:R-:W-:-:S00]  /*0250*/  NOP ;  /* 0x0000000000007918 */ /* 0x000fc00000000000 */
        /* <DEDUP_REMOVED lines=10> */
.L_x_1:
